//
// Generated by NVIDIA NVVM Compiler
//
// Compiler Build ID: CL-36424714
// Cuda compilation tools, release 13.0, V13.0.88
// Based on NVVM 20.0.0
//

.version 9.0
.target sm_100
.address_size 64

	// .globl	_Z12transposeGPUPiS_ii

.visible .entry _Z12transposeGPUPiS_ii(
	.param .u64 .ptr .align 1 _Z12transposeGPUPiS_ii_param_0,
	.param .u64 .ptr .align 1 _Z12transposeGPUPiS_ii_param_1,
	.param .u32 _Z12transposeGPUPiS_ii_param_2,
	.param .u32 _Z12transposeGPUPiS_ii_param_3
)
{
	.reg .pred 	%p<3>;
	.reg .b32 	%r<28>;
	.reg .b64 	%rd<9>;

	ld.param.u64 	%rd3, [_Z12transposeGPUPiS_ii_param_0];
	ld.param.u64 	%rd4, [_Z12transposeGPUPiS_ii_param_1];
	ld.param.u32 	%r13, [_Z12transposeGPUPiS_ii_param_2];
	ld.param.u32 	%r12, [_Z12transposeGPUPiS_ii_param_3];
	mov.u32 	%r14, %tid.x;
	mov.u32 	%r15, %ctaid.x;
	mov.u32 	%r1, %ntid.x;
	mad.lo.s32 	%r27, %r15, %r1, %r14;
	mov.u32 	%r16, %tid.y;
	mov.u32 	%r17, %ctaid.y;
	mov.u32 	%r3, %ntid.y;
	mad.lo.s32 	%r26, %r17, %r3, %r16;
	max.s32 	%r19, %r27, %r26;
	setp.ge.s32 	%p1, %r19, %r13;
	@%p1 bra 	$L__BB0_3;
	mov.u32 	%r20, %nctaid.x;
	mul.lo.s32 	%r5, %r1, %r20;
	mov.u32 	%r21, %nctaid.y;
	mul.lo.s32 	%r6, %r3, %r21;
	cvta.to.global.u64 	%rd1, %rd3;
	cvta.to.global.u64 	%rd2, %rd4;
$L__BB0_2:
	mad.lo.s32 	%r22, %r26, %r12, %r27;
	mul.wide.s32 	%rd5, %r22, 4;
	add.s64 	%rd6, %rd1, %rd5;
	ld.global.u32 	%r23, [%rd6];
	mad.lo.s32 	%r24, %r27, %r13, %r26;
	mul.wide.s32 	%rd7, %r24, 4;
	add.s64 	%rd8, %rd2, %rd7;
	st.global.u32 	[%rd8], %r23;
	add.s32 	%r27, %r27, %r5;
	add.s32 	%r26, %r26, %r6;
	max.s32 	%r25, %r27, %r26;
	setp.lt.s32 	%p2, %r25, %r13;
	@%p2 bra 	$L__BB0_2;
$L__BB0_3:
	ret;

}


// ===== COMPILED SASS (sm_100) =====

	.target	sm_100

	.elftype	@"ET_EXEC"


//--------------------- .note.nv.tkinfo           --------------------------
	.section	.note.nv.tkinfo,"",@"SHT_NOTE"
	.sectionflags	@"SHF_NOTE_NV_TKINFO"
	.tkinfo
        /*0018*/ 	.word	0x00000002
        /*0030*/ 	.string	""
        /*0030*/ 	.string	"ptxas"
        /*0030*/ 	.string	"Cuda compilation tools, release 13.0, V13.0.88"
        /*0030*/ 	.string	"Build cuda_13.0.r13.0/compiler.36424714_0"
        /*0030*/ 	.string	"-arch sm_100 -m 64 "



//--------------------- .note.nv.cuinfo           --------------------------
	.section	.note.nv.cuinfo,"",@"SHT_NOTE"
	.sectionflags	@"SHF_NOTE_NV_CUINFO"
        /*0018*/ 	.short	0x0002
        /*001a*/ 	.short	0x0064
        /*001c*/ 	.short	0x0082
	.zero		2


//--------------------- .nv.info                  --------------------------
	.section	.nv.info,"",@"SHT_CUDA_INFO"
	.align	4


	//----- nvinfo : EIATTR_REGCOUNT
	.align		4
        /*0000*/ 	.byte	0x04, 0x2f
        /*0002*/ 	.short	(.L_1 - .L_0)
	.align		4
.L_0:
        /*0004*/ 	.word	index@(_Z12transposeGPUPiS_ii)
        /*0008*/ 	.word	0x00000010


	//----- nvinfo : EIATTR_FRAME_SIZE
	.align		4
.L_1:
        /*000c*/ 	.byte	0x04, 0x11
        /*000e*/ 	.short	(.L_3 - .L_2)
	.align		4
.L_2:
        /*0010*/ 	.word	index@(_Z12transposeGPUPiS_ii)
        /*0014*/ 	.word	0x00000000


	//----- nvinfo : EIATTR_MIN_STACK_SIZE
	.align		4
.L_3:
        /*0018*/ 	.byte	0x04, 0x12
        /*001a*/ 	.short	(.L_5 - .L_4)
	.align		4
.L_4:
        /*001c*/ 	.word	index@(_Z12transposeGPUPiS_ii)
        /*0020*/ 	.word	0x00000000
.L_5:


//--------------------- .nv.compat                --------------------------
	.section	.nv.compat,"",@"SHT_CUDA_COMPAT_INFO"
	.align	4
        /*0000*/ 	.byte	0x02, 0x09, 0x00, 0x00, 0x02, 0x02, 0x01, 0x00, 0x02, 0x05, 0x05, 0x00, 0x03, 0x07, 0x01, 0x01
        /*0010*/ 	.byte	0x02, 0x03, 0x00, 0x00, 0x02, 0x06, 0x01, 0x00, 0x04, 0x0b, 0x08, 0x00, 0x09, 0x00, 0x00, 0x00
        /*0020*/ 	.byte	0x00, 0x00, 0x00, 0x00


//--------------------- .nv.info._Z12transposeGPUPiS_ii --------------------------
	.section	.nv.info._Z12transposeGPUPiS_ii,"",@"SHT_CUDA_INFO"
	.sectionflags	@""
	.align	4


	//----- nvinfo : EIATTR_CUDA_API_VERSION
	.align		4
        /*0000*/ 	.byte	0x04, 0x37
        /*0002*/ 	.short	(.L_7 - .L_6)
.L_6:
        /*0004*/ 	.word	0x00000082


	//----- nvinfo : EIATTR_KPARAM_INFO
	.align		4
.L_7:
        /*0008*/ 	.byte	0x04, 0x17
        /*000a*/ 	.short	(.L_9 - .L_8)
.L_8:
        /*000c*/ 	.word	0x00000000
        /*0010*/ 	.short	0x0003
        /*0012*/ 	.short	0x0014
        /*0014*/ 	.byte	0x00, 0xf0, 0x11, 0x00


	//----- nvinfo : EIATTR_KPARAM_INFO
	.align		4
.L_9:
        /*0018*/ 	.byte	0x04, 0x17
        /*001a*/ 	.short	(.L_11 - .L_10)
.L_10:
        /*001c*/ 	.word	0x00000000
        /*0020*/ 	.short	0x0002
        /*0022*/ 	.short	0x0010
        /*0024*/ 	.byte	0x00, 0xf0, 0x11, 0x00


	//----- nvinfo : EIATTR_KPARAM_INFO
	.align		4
.L_11:
        /*0028*/ 	.byte	0x04, 0x17
        /*002a*/ 	.short	(.L_13 - .L_12)
.L_12:
        /*002c*/ 	.word	0x00000000
        /*0030*/ 	.short	0x0001
        /*0032*/ 	.short	0x0008
        /*0034*/ 	.byte	0x00, 0xf5, 0x21, 0x00


	//----- nvinfo : EIATTR_KPARAM_INFO
	.align		4
.L_13:
        /*0038*/ 	.byte	0x04, 0x17
        /*003a*/ 	.short	(.L_15 - .L_14)
.L_14:
        /*003c*/ 	.word	0x00000000
        /*0040*/ 	.short	0x0000
        /*0042*/ 	.short	0x0000
        /*0044*/ 	.byte	0x00, 0xf5, 0x21, 0x00


	//----- nvinfo : EIATTR_SPARSE_MMA_MASK
	.align		4
.L_15:
        /*0048*/ 	.byte	0x03, 0x50
        /*004a*/ 	.short	0x0000


	//----- nvinfo : EIATTR_MAXREG_COUNT
	.align		4
        /*004c*/ 	.byte	0x03, 0x1b
        /*004e*/ 	.short	0x00ff


	//----- nvinfo : EIATTR_MERCURY_ISA_VERSION
	.align		4
        /*0050*/ 	.byte	0x03, 0x5f
        /*0052*/ 	.short	0x0101


	//----- nvinfo : EIATTR_VRC_CTA_INIT_COUNT
	.align		4
        /*0054*/ 	.byte	0x02, 0x4a
	.zero		1
	.zero		1


	//----- nvinfo : EIATTR_EXIT_INSTR_OFFSETS
	.align		4
        /*0058*/ 	.byte	0x04, 0x1c
        /*005a*/ 	.short	(.L_17 - .L_16)


	//   ....[0]....
.L_16:
        /*005c*/ 	.word	0x000000c0


	//   ....[1]....
        /*0060*/ 	.word	0x00000210


	//----- nvinfo : EIATTR_CRS_STACK_SIZE
	.align		4
.L_17:
        /*0064*/ 	.byte	0x04, 0x1e
        /*0066*/ 	.short	(.L_19 - .L_18)
.L_18:
        /*0068*/ 	.word	0x00000000


	//----- nvinfo : EIATTR_CBANK_PARAM_SIZE
	.align		4
.L_19:
        /*006c*/ 	.byte	0x03, 0x19
        /*006e*/ 	.short	0x0018


	//----- nvinfo : EIATTR_PARAM_CBANK
	.align		4
        /*0070*/ 	.byte	0x04, 0x0a
        /*0072*/ 	.short	(.L_21 - .L_20)
	.align		4
.L_20:
        /*0074*/ 	.word	index@(.nv.constant0._Z12transposeGPUPiS_ii)
        /*0078*/ 	.short	0x0380
        /*007a*/ 	.short	0x0018


	//----- nvinfo : EIATTR_SW_WAR
	.align		4
.L_21:
        /*007c*/ 	.byte	0x04, 0x36
        /*007e*/ 	.short	(.L_23 - .L_22)
.L_22:
        /*0080*/ 	.word	0x00000008
.L_23:


//--------------------- .nv.callgraph             --------------------------
	.section	.nv.callgraph,"",@"SHT_CUDA_CALLGRAPH"
	.align	4
	.sectionentsize	8
	.align		4
        /*0000*/ 	.word	0x00000000
	.align		4
        /*0004*/ 	.word	0xffffffff
	.align		4
        /*0008*/ 	.word	0x00000000
	.align		4
        /*000c*/ 	.word	0xfffffffe
	.align		4
        /*0010*/ 	.word	0x00000000
	.align		4
        /*0014*/ 	.word	0xfffffffd
	.align		4
        /*0018*/ 	.word	0x00000000
	.align		4
        /*001c*/ 	.word	0xfffffffc


//--------------------- .text._Z12transposeGPUPiS_ii --------------------------
	.section	.text._Z12transposeGPUPiS_ii,"ax",@progbits
	.align	128
        .global         _Z12transposeGPUPiS_ii
        .type           _Z12transposeGPUPiS_ii,@function
        .size           _Z12transposeGPUPiS_ii,(.L_x_2 - _Z12transposeGPUPiS_ii)
        .other          _Z12transposeGPUPiS_ii,@"STO_CUDA_ENTRY STV_DEFAULT"
_Z12transposeGPUPiS_ii:
.text._Z12transposeGPUPiS_ii:
[----:B------:R-:W-:Y:S01]  /*0000*/  LDC R1, c[0x0][0x37c] ;  /* 0x0000df00ff017b82 */ /* 0x000fe20000000800 */
[----:B------:R-:W0:Y:S07]  /*0010*/  S2R R0, SR_TID.X ;  /* 0x0000000000007919 */ /* 0x000e2e0000002100 */
[----:B------:R-:W0:Y:S01]  /*0020*/  LDC R13, c[0x0][0x360] ;  /* 0x0000d800ff0d7b82 */ /* 0x000e220000000800 */
[----:B------:R-:W1:Y:S01]  /*0030*/  LDCU UR8, c[0x0][0x390] ;  /* 0x00007200ff0877ac */ /* 0x000e620008000800 */
[----:B------:R-:W2:Y:S06]  /*0040*/  S2R R7, SR_TID.Y ;  /* 0x0000000000077919 */ /* 0x000eac0000002200 */
[----:B------:R-:W0:Y:S08]  /*0050*/  S2UR UR4, SR_CTAID.X ;  /* 0x00000000000479c3 */ /* 0x000e300000002500 */
[----:B------:R-:W2:Y:S08]  /*0060*/  S2UR UR5, SR_CTAID.Y ;  /* 0x00000000000579c3 */ /* 0x000eb00000002600 */
[----:B------:R-:W2:Y:S01]  /*0070*/  LDC R10, c[0x0][0x364] ;  /* 0x0000d900ff0a7b82 */ /* 0x000ea20000000800 */
[----:B0-----:R-:W-:-:S02]  /*0080*/  IMAD R0, R13, UR4, R0 ;  /* 0x000000040d007c24 */ /* 0x001fc4000f8e0200 */
[----:B--2---:R-:W-:-:S05]  /*0090*/  IMAD R7, R10, UR5, R7 ;  /* 0x000000050a077c24 */ /* 0x004fca000f8e0207 */
[----:B------:R-:W-:-:S04]  /*00a0*/  VIMNMX R2, PT, PT, R0, R7, !PT ;  /* 0x0000000700027248 */ /* 0x000fc80007fe0100 */
[----:B-1----:R-:W-:-:S13]  /*00b0*/  ISETP.GE.AND P0, PT, R2, UR8, PT ;  /* 0x0000000802007c0c */ /* 0x002fda000bf06270 */
[----:B------:R-:W-:Y:S05]  /*00c0*/  @P0 EXIT ;  /* 0x000000000000094d */ /* 0x000fea0003800000 */
[----:B------:R-:W0:Y:S01]  /*00d0*/  LDC.64 R2, c[0x0][0x380] ;  /* 0x0000e000ff027b82 */ /* 0x000e220000000a00 */
[----:B------:R-:W1:Y:S01]  /*00e0*/  LDCU UR4, c[0x0][0x370] ;  /* 0x00006e00ff0477ac */ /* 0x000e620008000800 */
[----:B------:R-:W-:Y:S01]  /*00f0*/  MOV R11, R7 ;  /* 0x00000007000b7202 */ /* 0x000fe20000000f00 */
[----:B------:R-:W2:Y:S05]  /*0100*/  LDCU UR5, c[0x0][0x374] ;  /* 0x00006e80ff0577ac */ /* 0x000eaa0008000800 */
[----:B------:R-:W3:Y:S01]  /*0110*/  LDC.64 R4, c[0x0][0x388] ;  /* 0x0000e200ff047b82 */ /* 0x000ee20000000a00 */
[----:B------:R-:W4:Y:S01]  /*0120*/  LDCU.64 UR6, c[0x0][0x358] ;  /* 0x00006b00ff0677ac */ /* 0x000f220008000a00 */
[----:B------:R-:W0:Y:S01]  /*0130*/  LDCU UR9, c[0x0][0x394] ;  /* 0x00007280ff0977ac */ /* 0x000e220008000800 */
[----:B-1----:R-:W-:-:S02]  /*0140*/  IMAD R13, R13, UR4, RZ ;  /* 0x000000040d0d7c24 */ /* 0x002fc4000f8e02ff */
[----:B--2---:R-:W-:-:S07]  /*0150*/  IMAD R10, R10, UR5, RZ ;  /* 0x000000050a0a7c24 */ /* 0x004fce000f8e02ff */
.L_x_0:
[----:B01----:R-:W-:-:S04]  /*0160*/  IMAD R7, R11, UR9, R0 ;  /* 0x000000090b077c24 */ /* 0x003fc8000f8e0200 */
[----:B------:R-:W-:-:S06]  /*0170*/  IMAD.WIDE R6, R7, 0x4, R2 ;  /* 0x0000000407067825 */ /* 0x000fcc00078e0202 */
[----:B----4-:R-:W2:Y:S01]  /*0180*/  LDG.E R7, desc[UR6][R6.64] ;  /* 0x0000000606077981 */ /* 0x010ea2000c1e1900 */
[----:B------:R-:W-:Y:S01]  /*0190*/  IMAD R9, R0, UR8, R11 ;  /* 0x0000000800097c24 */ /* 0x000fe2000f8e020b */
[----:B------:R-:W-:Y:S02]  /*01a0*/  IADD3 R0, PT, PT, R13, R0, RZ ;  /* 0x000000000d007210 */ /* 0x000fe40007ffe0ff */
[----:B------:R-:W-:Y:S01]  /*01b0*/  IADD3 R11, PT, PT, R10, R11, RZ ;  /* 0x0000000b0a0b7210 */ /* 0x000fe20007ffe0ff */
[----:B---3--:R-:W-:-:S03]  /*01c0*/  IMAD.WIDE R8, R9, 0x4, R4 ;  /* 0x0000000409087825 */ /* 0x008fc600078e0204 */
[----:B------:R-:W-:-:S04]  /*01d0*/  VIMNMX R12, PT, PT, R0, R11, !PT ;  /* 0x0000000b000c7248 */ /* 0x000fc80007fe0100 */
[----:B------:R-:W-:Y:S01]  /*01e0*/  ISETP.GE.AND P0, PT, R12, UR8, PT ;  /* 0x000000080c007c0c */ /* 0x000fe2000bf06270 */
[----:B--2---:R1:W-:-:S12]  /*01f0*/  STG.E desc[UR6][R8.64], R7 ;  /* 0x0000000708007986 */ /* 0x0043d8000c101906 */
[----:B------:R-:W-:Y:S05]  /*0200*/  @!P0 BRA `(.L_x_0) ;  /* 0xfffffffc00d48947 */ /* 0x000fea000383ffff */
[----:B------:R-:W-:Y:S05]  /*0210*/  EXIT ;  /* 0x000000000000794d */ /* 0x000fea0003800000 */
.L_x_1:
[----:B------:R-:W-:-:S00]  /*0220*/  BRA `(.L_x_1) ;  /* 0xfffffffc00fc7947 */ /* 0x000fc0000383ffff */
[----:B------:R-:W-:-:S00]  /*0230*/  NOP ;  /* 0x0000000000007918 */ /* 0x000fc00000000000 */
        /* <DEDUP_REMOVED lines=12> */
.L_x_2:


//--------------------- .nv.shared.reserved.0     --------------------------
	.section	.nv.shared.reserved.0,"aw",@nobits
	.weak		__nv_reservedSMEM_offset_0_alias
	.size		__nv_reservedSMEM_offset_0_alias, 0, 64
	.other		__nv_reservedSMEM_offset_0_alias,@"STO_CUDA_RESERVED_SHARED STV_DEFAULT"
__nv_reservedSMEM_offset_0_alias:
	.zero		0
	.zero		64


//--------------------- .nv.constant0._Z12transposeGPUPiS_ii --------------------------
	.section	.nv.constant0._Z12transposeGPUPiS_ii,"a",@progbits
	.sectionflags	@""
	.align	4
.nv.constant0._Z12transposeGPUPiS_ii:
	.zero		920


//--------------------- SYMBOLS --------------------------

	.type		.nv.reservedSmem.offset0,@object
	.size		.nv.reservedSmem.offset0,0x4
